//
// Generated by NVIDIA NVVM Compiler
//
// Compiler Build ID: CL-36424714
// Cuda compilation tools, release 13.0, V13.0.88
// Based on NVVM 20.0.0
//

.version 9.0
.target sm_100
.address_size 64

	// .globl	_Z10gpu_kernelv
.extern .func  (.param .b32 func_retval0) vprintf
(
	.param .b64 vprintf_param_0,
	.param .b64 vprintf_param_1
)
;
.global .align 1 .b8 $str[38] = {72, 101, 108, 108, 111, 32, 102, 111, 114, 109, 32, 98, 32, 35, 37, 100, 32, 111, 102, 32, 37, 100, 44, 32, 116, 32, 35, 37, 100, 32, 111, 102, 32, 37, 100, 33, 10};

.visible .entry _Z10gpu_kernelv()
{
	.local .align 16 .b8 	__local_depot0[16];
	.reg .b64 	%SP;
	.reg .b64 	%SPL;
	.reg .b32 	%r<7>;
	.reg .b64 	%rd<5>;

	mov.u64 	%SPL, __local_depot0;
	cvta.local.u64 	%SP, %SPL;
	add.u64 	%rd1, %SP, 0;
	add.u64 	%rd2, %SPL, 0;
	mov.u32 	%r1, %ctaid.x;
	mov.u32 	%r2, %nctaid.x;
	mov.u32 	%r3, %tid.x;
	mov.u32 	%r4, %ntid.x;
	st.local.v4.u32 	[%rd2], {%r1, %r2, %r3, %r4};
	mov.u64 	%rd3, $str;
	cvta.global.u64 	%rd4, %rd3;
	{ // callseq 0, 0
	.param .b64 param0;
	st.param.b64 	[param0], %rd4;
	.param .b64 param1;
	st.param.b64 	[param1], %rd1;
	.param .b32 retval0;
	call.uni (retval0), 
	vprintf, 
	(
	param0, 
	param1
	);
	ld.param.b32 	%r5, [retval0];
	} // callseq 0
	ret;

}


// ===== COMPILED SASS (sm_100) =====

	.target	sm_100

	.elftype	@"ET_EXEC"


//--------------------- .note.nv.tkinfo           --------------------------
	.section	.note.nv.tkinfo,"",@"SHT_NOTE"
	.sectionflags	@"SHF_NOTE_NV_TKINFO"
	.tkinfo
        /*0018*/ 	.word	0x00000002
        /*0030*/ 	.string	""
        /*0030*/ 	.string	"ptxas"
        /*0030*/ 	.string	"Cuda compilation tools, release 13.0, V13.0.88"
        /*0030*/ 	.string	"Build cuda_13.0.r13.0/compiler.36424714_0"
        /*0030*/ 	.string	"-arch sm_100 -m 64 "



//--------------------- .note.nv.cuinfo           --------------------------
	.section	.note.nv.cuinfo,"",@"SHT_NOTE"
	.sectionflags	@"SHF_NOTE_NV_CUINFO"
        /*0018*/ 	.short	0x0002
        /*001a*/ 	.short	0x0064
        /*001c*/ 	.short	0x0082
	.zero		2


//--------------------- .nv.info                  --------------------------
	.section	.nv.info,"",@"SHT_CUDA_INFO"
	.align	4


	//----- nvinfo : EIATTR_REGCOUNT
	.align		4
        /*0000*/ 	.byte	0x04, 0x2f
        /*0002*/ 	.short	(.L_2 - .L_1)
	.align		4
.L_1:
        /*0004*/ 	.word	index@(_Z10gpu_kernelv)
        /*0008*/ 	.word	0x00000018


	//----- nvinfo : EIATTR_FRAME_SIZE
	.align		4
.L_2:
        /*000c*/ 	.byte	0x04, 0x11
        /*000e*/ 	.short	(.L_4 - .L_3)
	.align		4
.L_3:
        /*0010*/ 	.word	index@(_Z10gpu_kernelv)
        /*0014*/ 	.word	0x00000010


	//----- nvinfo : EIATTR_MIN_STACK_SIZE
	.align		4
.L_4:
        /*0018*/ 	.byte	0x04, 0x12
        /*001a*/ 	.short	(.L_6 - .L_5)
	.align		4
.L_5:
        /*001c*/ 	.word	index@(_Z10gpu_kernelv)
        /*0020*/ 	.word	0x00000010
.L_6:


//--------------------- .nv.compat                --------------------------
	.section	.nv.compat,"",@"SHT_CUDA_COMPAT_INFO"
	.align	4
        /*0000*/ 	.byte	0x02, 0x09, 0x00, 0x00, 0x02, 0x02, 0x01, 0x00, 0x02, 0x05, 0x05, 0x00, 0x03, 0x07, 0x01, 0x01
        /*0010*/ 	.byte	0x02, 0x03, 0x00, 0x00, 0x02, 0x06, 0x01, 0x00, 0x04, 0x0b, 0x08, 0x00, 0x09, 0x00, 0x00, 0x00
        /*0020*/ 	.byte	0x00, 0x00, 0x00, 0x00


//--------------------- .nv.info._Z10gpu_kernelv  --------------------------
	.section	.nv.info._Z10gpu_kernelv,"",@"SHT_CUDA_INFO"
	.sectionflags	@""
	.align	4


	//----- nvinfo : EIATTR_CUDA_API_VERSION
	.align		4
        /*0000*/ 	.byte	0x04, 0x37
        /*0002*/ 	.short	(.L_8 - .L_7)
.L_7:
        /*0004*/ 	.word	0x00000082


	//----- nvinfo : EIATTR_SPARSE_MMA_MASK
	.align		4
.L_8:
        /*0008*/ 	.byte	0x03, 0x50
        /*000a*/ 	.short	0x0000


	//----- nvinfo : EIATTR_MAXREG_COUNT
	.align		4
        /*000c*/ 	.byte	0x03, 0x1b
        /*000e*/ 	.short	0x00ff


	//----- nvinfo : EIATTR_EXTERNS
	.align		4
        /*0010*/ 	.byte	0x04, 0x0f
        /*0012*/ 	.short	(.L_10 - .L_9)


	//   ....[0]....
	.align		4
.L_9:
        /*0014*/ 	.word	index@(vprintf)


	//----- nvinfo : EIATTR_MERCURY_ISA_VERSION
	.align		4
.L_10:
        /*0018*/ 	.byte	0x03, 0x5f
        /*001a*/ 	.short	0x0101


	//----- nvinfo : EIATTR_VRC_CTA_INIT_COUNT
	.align		4
        /*001c*/ 	.byte	0x02, 0x4a
	.zero		1
	.zero		1


	//----- nvinfo : EIATTR_SYSCALL_OFFSETS
	.align		4
        /*0020*/ 	.byte	0x04, 0x46
        /*0022*/ 	.short	(.L_12 - .L_11)


	//   ....[0]....
.L_11:
        /*0024*/ 	.word	0x00000110


	//----- nvinfo : EIATTR_EXIT_INSTR_OFFSETS
	.align		4
.L_12:
        /*0028*/ 	.byte	0x04, 0x1c
        /*002a*/ 	.short	(.L_14 - .L_13)


	//   ....[0]....
.L_13:
        /*002c*/ 	.word	0x00000120


	//----- nvinfo : EIATTR_SW_WAR
	.align		4
.L_14:
        /*0030*/ 	.byte	0x04, 0x36
        /*0032*/ 	.short	(.L_16 - .L_15)
.L_15:
        /*0034*/ 	.word	0x00000008
.L_16:


//--------------------- .nv.callgraph             --------------------------
	.section	.nv.callgraph,"",@"SHT_CUDA_CALLGRAPH"
	.align	4
	.sectionentsize	8
	.align		4
        /*0000*/ 	.word	0x00000000
	.align		4
        /*0004*/ 	.word	0xffffffff
	.align		4
        /*0008*/ 	.word	index@(_Z10gpu_kernelv)
	.align		4
        /*000c*/ 	.word	index@(vprintf)
	.align		4
        /*0010*/ 	.word	0x00000000
	.align		4
        /*0014*/ 	.word	0xfffffffe
	.align		4
        /*0018*/ 	.word	0x00000000
	.align		4
        /*001c*/ 	.word	0xfffffffd
	.align		4
        /*0020*/ 	.word	0x00000000
	.align		4
        /*0024*/ 	.word	0xfffffffc


//--------------------- .nv.constant4             --------------------------
	.section	.nv.constant4,"a",@progbits
	.align	8
	.align		8
.nv.constant4:
        /*0000*/ 	.dword	vprintf
	.align		8
        /*0008*/ 	.dword	$str


//--------------------- .text._Z10gpu_kernelv     --------------------------
	.section	.text._Z10gpu_kernelv,"ax",@progbits
	.align	128
        .global         _Z10gpu_kernelv
        .type           _Z10gpu_kernelv,@function
        .size           _Z10gpu_kernelv,(.L_x_2 - _Z10gpu_kernelv)
        .other          _Z10gpu_kernelv,@"STO_CUDA_ENTRY STV_DEFAULT"
_Z10gpu_kernelv:
.text._Z10gpu_kernelv:
[----:B------:R-:W0:Y:S01]  /*0000*/  LDC R1, c[0x0][0x37c] ;  /* 0x0000df00ff017b82 */ /* 0x000e220000000800 */
[----:B------:R-:W1:Y:S01]  /*0010*/  S2R R8, SR_CTAID.X ;  /* 0x0000000000087919 */ /* 0x000e620000002500 */
[----:B------:R-:W2:Y:S06]  /*0020*/  LDCU UR5, c[0x0][0x2fc] ;  /* 0x00005f80ff0577ac */ /* 0x000eac0008000800 */
[----:B------:R-:W1:Y:S01]  /*0030*/  LDC R9, c[0x0][0x370] ;  /* 0x0000dc00ff097b82 */ /* 0x000e620000000800 */
[----:B0-----:R-:W-:Y:S01]  /*0040*/  VIADD R1, R1, 0xfffffff0 ;  /* 0xfffffff001017836 */ /* 0x001fe20000000000 */
[----:B------:R-:W1:Y:S01]  /*0050*/  S2R R10, SR_TID.X ;  /* 0x00000000000a7919 */ /* 0x000e620000002100 */
[----:B------:R-:W-:Y:S01]  /*0060*/  MOV R0, 0x0 ;  /* 0x0000000000007802 */ /* 0x000fe20000000f00 */
[----:B------:R-:W0:Y:S04]  /*0070*/  LDCU UR4, c[0x0][0x2f8] ;  /* 0x00005f00ff0477ac */ /* 0x000e280008000800 */
[----:B------:R-:W1:Y:S01]  /*0080*/  LDC R11, c[0x0][0x360] ;  /* 0x0000d800ff0b7b82 */ /* 0x000e620000000800 */
[----:B------:R-:W3:Y:S07]  /*0090*/  LDCU.64 UR6, c[0x4][0x8] ;  /* 0x01000100ff0677ac */ /* 0x000eee0008000a00 */
[----:B------:R4:W5:Y:S01]  /*00a0*/  LDC.64 R2, c[0x4][R0] ;  /* 0x0100000000027b82 */ /* 0x0009620000000a00 */
[----:B0-----:R-:W-:Y:S01]  /*00b0*/  IADD3 R6, P0, PT, R1, UR4, RZ ;  /* 0x0000000401067c10 */ /* 0x001fe2000ff1e0ff */
[----:B---3--:R-:W-:Y:S01]  /*00c0*/  IMAD.U32 R4, RZ, RZ, UR6 ;  /* 0x00000006ff047e24 */ /* 0x008fe2000f8e00ff */
[----:B------:R-:W-:-:S03]  /*00d0*/  MOV R5, UR7 ;  /* 0x0000000700057c02 */ /* 0x000fc60008000f00 */
[----:B--2---:R-:W-:Y:S01]  /*00e0*/  IMAD.X R7, RZ, RZ, UR5, P0 ;  /* 0x00000005ff077e24 */ /* 0x004fe200080e06ff */
[----:B-1----:R4:W-:Y:S07]  /*00f0*/  STL.128 [R1], R8 ;  /* 0x0000000801007387 */ /* 0x0029ee0000100c00 */
[----:B------:R-:W-:-:S07]  /*0100*/  LEPC R20, `(.L_x_0) ;  /* 0x000000001014794e */ /* 0x000fce0000000000 */
[----:B----45:R-:W-:Y:S05]  /*0110*/  CALL.ABS.NOINC R2 ;  /* 0x0000000002007343 */ /* 0x030fea0003c00000 */
.L_x_0:
[----:B------:R-:W-:Y:S05]  /*0120*/  EXIT ;  /* 0x000000000000794d */ /* 0x000fea0003800000 */
.L_x_1:
[----:B------:R-:W-:-:S00]  /*0130*/  BRA `(.L_x_1) ;  /* 0xfffffffc00fc7947 */ /* 0x000fc0000383ffff */
[----:B------:R-:W-:-:S00]  /*0140*/  NOP ;  /* 0x0000000000007918 */ /* 0x000fc00000000000 */
        /* <DEDUP_REMOVED lines=11> */
.L_x_2:


//--------------------- .nv.global.init           --------------------------
	.section	.nv.global.init,"aw",@progbits
.nv.global.init:
	.type		$str,@object
	.size		$str,(.L_0 - $str)
$str:
        /*0000*/ 	.byte	0x48, 0x65, 0x6c, 0x6c, 0x6f, 0x20, 0x66, 0x6f, 0x72, 0x6d, 0x20, 0x62, 0x20, 0x23, 0x25, 0x64
        /*0010*/ 	.byte	0x20, 0x6f, 0x66, 0x20, 0x25, 0x64, 0x2c, 0x20, 0x74, 0x20, 0x23, 0x25, 0x64, 0x20, 0x6f, 0x66
        /*0020*/ 	.byte	0x20, 0x25, 0x64, 0x21, 0x0a, 0x00
.L_0:


//--------------------- .nv.shared.reserved.0     --------------------------
	.section	.nv.shared.reserved.0,"aw",@nobits
	.weak		__nv_reservedSMEM_offset_0_alias
	.size		__nv_reservedSMEM_offset_0_alias, 0, 64
	.other		__nv_reservedSMEM_offset_0_alias,@"STO_CUDA_RESERVED_SHARED STV_DEFAULT"
__nv_reservedSMEM_offset_0_alias:
	.zero		0
	.zero		64


//--------------------- .nv.constant0._Z10gpu_kernelv --------------------------
	.section	.nv.constant0._Z10gpu_kernelv,"a",@progbits
	.sectionflags	@""
	.align	4
.nv.constant0._Z10gpu_kernelv:
	.zero		896


//--------------------- SYMBOLS --------------------------

	.type		.nv.reservedSmem.offset0,@object
	.size		.nv.reservedSmem.offset0,0x4
	.type		vprintf,@function
